//
// Generated by NVIDIA NVVM Compiler
//
// Compiler Build ID: CL-36424714
// Cuda compilation tools, release 13.0, V13.0.88
// Based on NVVM 20.0.0
//

.version 9.0
.target sm_100
.address_size 64

	// .globl	_Z10kernel_dotPiS_S_
// _ZZ10kernel_dotPiS_S_E14threadPartials has been demoted

.visible .entry _Z10kernel_dotPiS_S_(
	.param .u64 .ptr .align 1 _Z10kernel_dotPiS_S__param_0,
	.param .u64 .ptr .align 1 _Z10kernel_dotPiS_S__param_1,
	.param .u64 .ptr .align 1 _Z10kernel_dotPiS_S__param_2
)
{
	.reg .pred 	%p<9>;
	.reg .b32 	%r<139>;
	.reg .b64 	%rd<22>;
	// demoted variable
	.shared .align 4 .b8 _ZZ10kernel_dotPiS_S_E14threadPartials[1024];
	ld.param.u64 	%rd4, [_Z10kernel_dotPiS_S__param_0];
	ld.param.u64 	%rd5, [_Z10kernel_dotPiS_S__param_1];
	ld.param.u64 	%rd3, [_Z10kernel_dotPiS_S__param_2];
	cvta.to.global.u64 	%rd1, %rd5;
	cvta.to.global.u64 	%rd2, %rd4;
	mov.u32 	%r1, %tid.x;
	mov.u32 	%r2, %ctaid.x;
	mov.u32 	%r31, %ntid.x;
	mad.lo.s32 	%r132, %r2, %r31, %r1;
	mov.u32 	%r32, %nctaid.x;
	mul.lo.s32 	%r4, %r31, %r32;
	setp.gt.s32 	%p1, %r132, 499999;
	mov.b32 	%r136, 0;
	@%p1 bra 	$L__BB0_7;
	add.s32 	%r35, %r132, %r4;
	max.s32 	%r36, %r35, 500000;
	setp.lt.s32 	%p2, %r35, 500000;
	selp.u32 	%r37, 1, 0, %p2;
	add.s32 	%r38, %r35, %r37;
	sub.s32 	%r39, %r36, %r38;
	div.u32 	%r40, %r39, %r4;
	add.s32 	%r41, %r40, %r37;
	add.s32 	%r5, %r41, 1;
	and.b32  	%r6, %r5, 3;
	setp.lt.u32 	%p3, %r41, 3;
	mov.b32 	%r136, 0;
	@%p3 bra 	$L__BB0_4;
	and.b32  	%r43, %r5, -4;
	shl.b32 	%r7, %r4, 2;
	neg.s32 	%r127, %r43;
	mov.b32 	%r136, 0;
	mul.wide.s32 	%rd9, %r4, 4;
$L__BB0_3:
	mul.wide.s32 	%rd6, %r132, 4;
	add.s64 	%rd7, %rd2, %rd6;
	ld.global.u32 	%r44, [%rd7];
	add.s64 	%rd8, %rd1, %rd6;
	ld.global.u32 	%r45, [%rd8];
	mad.lo.s32 	%r46, %r45, %r44, %r136;
	add.s64 	%rd10, %rd7, %rd9;
	ld.global.u32 	%r47, [%rd10];
	add.s64 	%rd11, %rd8, %rd9;
	ld.global.u32 	%r48, [%rd11];
	mad.lo.s32 	%r49, %r48, %r47, %r46;
	add.s64 	%rd12, %rd10, %rd9;
	ld.global.u32 	%r50, [%rd12];
	add.s64 	%rd13, %rd11, %rd9;
	ld.global.u32 	%r51, [%rd13];
	mad.lo.s32 	%r52, %r51, %r50, %r49;
	add.s64 	%rd14, %rd12, %rd9;
	ld.global.u32 	%r53, [%rd14];
	add.s64 	%rd15, %rd13, %rd9;
	ld.global.u32 	%r54, [%rd15];
	mad.lo.s32 	%r136, %r54, %r53, %r52;
	add.s32 	%r132, %r132, %r7;
	add.s32 	%r127, %r127, 4;
	setp.ne.s32 	%p4, %r127, 0;
	@%p4 bra 	$L__BB0_3;
$L__BB0_4:
	setp.eq.s32 	%p5, %r6, 0;
	@%p5 bra 	$L__BB0_7;
	neg.s32 	%r133, %r6;
$L__BB0_6:
	.pragma "nounroll";
	mul.wide.s32 	%rd16, %r132, 4;
	add.s64 	%rd17, %rd1, %rd16;
	add.s64 	%rd18, %rd2, %rd16;
	ld.global.u32 	%r55, [%rd18];
	ld.global.u32 	%r56, [%rd17];
	mad.lo.s32 	%r136, %r56, %r55, %r136;
	add.s32 	%r132, %r132, %r4;
	add.s32 	%r133, %r133, 1;
	setp.ne.s32 	%p6, %r133, 0;
	@%p6 bra 	$L__BB0_6;
$L__BB0_7:
	shl.b32 	%r57, %r1, 2;
	mov.u32 	%r58, _ZZ10kernel_dotPiS_S_E14threadPartials;
	add.s32 	%r59, %r58, %r57;
	st.shared.u32 	[%r59], %r136;
	bar.sync 	0;
	setp.ne.s32 	%p7, %r1, 0;
	@%p7 bra 	$L__BB0_11;
	mov.b32 	%r138, 0;
	mov.b32 	%r137, 64;
$L__BB0_9:
	add.s32 	%r63, %r58, %r137;
	ld.shared.u32 	%r64, [%r63+-64];
	add.s32 	%r65, %r64, %r138;
	ld.shared.u32 	%r66, [%r63+-60];
	add.s32 	%r67, %r66, %r65;
	ld.shared.u32 	%r68, [%r63+-56];
	add.s32 	%r69, %r68, %r67;
	ld.shared.u32 	%r70, [%r63+-52];
	add.s32 	%r71, %r70, %r69;
	ld.shared.u32 	%r72, [%r63+-48];
	add.s32 	%r73, %r72, %r71;
	ld.shared.u32 	%r74, [%r63+-44];
	add.s32 	%r75, %r74, %r73;
	ld.shared.u32 	%r76, [%r63+-40];
	add.s32 	%r77, %r76, %r75;
	ld.shared.u32 	%r78, [%r63+-36];
	add.s32 	%r79, %r78, %r77;
	ld.shared.u32 	%r80, [%r63+-32];
	add.s32 	%r81, %r80, %r79;
	ld.shared.u32 	%r82, [%r63+-28];
	add.s32 	%r83, %r82, %r81;
	ld.shared.u32 	%r84, [%r63+-24];
	add.s32 	%r85, %r84, %r83;
	ld.shared.u32 	%r86, [%r63+-20];
	add.s32 	%r87, %r86, %r85;
	ld.shared.u32 	%r88, [%r63+-16];
	add.s32 	%r89, %r88, %r87;
	ld.shared.u32 	%r90, [%r63+-12];
	add.s32 	%r91, %r90, %r89;
	ld.shared.u32 	%r92, [%r63+-8];
	add.s32 	%r93, %r92, %r91;
	ld.shared.u32 	%r94, [%r63+-4];
	add.s32 	%r95, %r94, %r93;
	ld.shared.u32 	%r96, [%r63];
	add.s32 	%r97, %r96, %r95;
	ld.shared.u32 	%r98, [%r63+4];
	add.s32 	%r99, %r98, %r97;
	ld.shared.u32 	%r100, [%r63+8];
	add.s32 	%r101, %r100, %r99;
	ld.shared.u32 	%r102, [%r63+12];
	add.s32 	%r103, %r102, %r101;
	ld.shared.u32 	%r104, [%r63+16];
	add.s32 	%r105, %r104, %r103;
	ld.shared.u32 	%r106, [%r63+20];
	add.s32 	%r107, %r106, %r105;
	ld.shared.u32 	%r108, [%r63+24];
	add.s32 	%r109, %r108, %r107;
	ld.shared.u32 	%r110, [%r63+28];
	add.s32 	%r111, %r110, %r109;
	ld.shared.u32 	%r112, [%r63+32];
	add.s32 	%r113, %r112, %r111;
	ld.shared.u32 	%r114, [%r63+36];
	add.s32 	%r115, %r114, %r113;
	ld.shared.u32 	%r116, [%r63+40];
	add.s32 	%r117, %r116, %r115;
	ld.shared.u32 	%r118, [%r63+44];
	add.s32 	%r119, %r118, %r117;
	ld.shared.u32 	%r120, [%r63+48];
	add.s32 	%r121, %r120, %r119;
	ld.shared.u32 	%r122, [%r63+52];
	add.s32 	%r123, %r122, %r121;
	ld.shared.u32 	%r124, [%r63+56];
	add.s32 	%r125, %r124, %r123;
	ld.shared.u32 	%r126, [%r63+60];
	add.s32 	%r138, %r126, %r125;
	add.s32 	%r137, %r137, 128;
	setp.ne.s32 	%p8, %r137, 1088;
	@%p8 bra 	$L__BB0_9;
	cvta.to.global.u64 	%rd19, %rd3;
	mul.wide.u32 	%rd20, %r2, 4;
	add.s64 	%rd21, %rd19, %rd20;
	st.global.u32 	[%rd21], %r138;
$L__BB0_11:
	ret;

}


// ===== COMPILED SASS (sm_100) =====

	.target	sm_100

	.elftype	@"ET_EXEC"


//--------------------- .note.nv.tkinfo           --------------------------
	.section	.note.nv.tkinfo,"",@"SHT_NOTE"
	.sectionflags	@"SHF_NOTE_NV_TKINFO"
	.tkinfo
        /*0018*/ 	.word	0x00000002
        /*0030*/ 	.string	""
        /*0030*/ 	.string	"ptxas"
        /*0030*/ 	.string	"Cuda compilation tools, release 13.0, V13.0.88"
        /*0030*/ 	.string	"Build cuda_13.0.r13.0/compiler.36424714_0"
        /*0030*/ 	.string	"-arch sm_100 -m 64 "



//--------------------- .note.nv.cuinfo           --------------------------
	.section	.note.nv.cuinfo,"",@"SHT_NOTE"
	.sectionflags	@"SHF_NOTE_NV_CUINFO"
        /*0018*/ 	.short	0x0002
        /*001a*/ 	.short	0x0064
        /*001c*/ 	.short	0x0082
	.zero		2


//--------------------- .nv.info                  --------------------------
	.section	.nv.info,"",@"SHT_CUDA_INFO"
	.align	4


	//----- nvinfo : EIATTR_REGCOUNT
	.align		4
        /*0000*/ 	.byte	0x04, 0x2f
        /*0002*/ 	.short	(.L_1 - .L_0)
	.align		4
.L_0:
        /*0004*/ 	.word	index@(_Z10kernel_dotPiS_S_)
        /*0008*/ 	.word	0x00000020


	//----- nvinfo : EIATTR_FRAME_SIZE
	.align		4
.L_1:
        /*000c*/ 	.byte	0x04, 0x11
        /*000e*/ 	.short	(.L_3 - .L_2)
	.align		4
.L_2:
        /*0010*/ 	.word	index@(_Z10kernel_dotPiS_S_)
        /*0014*/ 	.word	0x00000000


	//----- nvinfo : EIATTR_MIN_STACK_SIZE
	.align		4
.L_3:
        /*0018*/ 	.byte	0x04, 0x12
        /*001a*/ 	.short	(.L_5 - .L_4)
	.align		4
.L_4:
        /*001c*/ 	.word	index@(_Z10kernel_dotPiS_S_)
        /*0020*/ 	.word	0x00000000
.L_5:


//--------------------- .nv.compat                --------------------------
	.section	.nv.compat,"",@"SHT_CUDA_COMPAT_INFO"
	.align	4
        /*0000*/ 	.byte	0x02, 0x09, 0x00, 0x00, 0x02, 0x02, 0x01, 0x00, 0x02, 0x05, 0x05, 0x00, 0x03, 0x07, 0x01, 0x01
        /*0010*/ 	.byte	0x02, 0x03, 0x00, 0x00, 0x02, 0x06, 0x01, 0x00, 0x04, 0x0b, 0x08, 0x00, 0x09, 0x00, 0x00, 0x00
        /*0020*/ 	.byte	0x00, 0x00, 0x00, 0x00


//--------------------- .nv.info._Z10kernel_dotPiS_S_ --------------------------
	.section	.nv.info._Z10kernel_dotPiS_S_,"",@"SHT_CUDA_INFO"
	.sectionflags	@""
	.align	4


	//----- nvinfo : EIATTR_CUDA_API_VERSION
	.align		4
        /*0000*/ 	.byte	0x04, 0x37
        /*0002*/ 	.short	(.L_7 - .L_6)
.L_6:
        /*0004*/ 	.word	0x00000082


	//----- nvinfo : EIATTR_KPARAM_INFO
	.align		4
.L_7:
        /*0008*/ 	.byte	0x04, 0x17
        /*000a*/ 	.short	(.L_9 - .L_8)
.L_8:
        /*000c*/ 	.word	0x00000000
        /*0010*/ 	.short	0x0002
        /*0012*/ 	.short	0x0010
        /*0014*/ 	.byte	0x00, 0xf5, 0x21, 0x00


	//----- nvinfo : EIATTR_KPARAM_INFO
	.align		4
.L_9:
        /*0018*/ 	.byte	0x04, 0x17
        /*001a*/ 	.short	(.L_11 - .L_10)
.L_10:
        /*001c*/ 	.word	0x00000000
        /*0020*/ 	.short	0x0001
        /*0022*/ 	.short	0x0008
        /*0024*/ 	.byte	0x00, 0xf5, 0x21, 0x00


	//----- nvinfo : EIATTR_KPARAM_INFO
	.align		4
.L_11:
        /*0028*/ 	.byte	0x04, 0x17
        /*002a*/ 	.short	(.L_13 - .L_12)
.L_12:
        /*002c*/ 	.word	0x00000000
        /*0030*/ 	.short	0x0000
        /*0032*/ 	.short	0x0000
        /*0034*/ 	.byte	0x00, 0xf5, 0x21, 0x00


	//----- nvinfo : EIATTR_SPARSE_MMA_MASK
	.align		4
.L_13:
        /*0038*/ 	.byte	0x03, 0x50
        /*003a*/ 	.short	0x0000


	//----- nvinfo : EIATTR_MAXREG_COUNT
	.align		4
        /*003c*/ 	.byte	0x03, 0x1b
        /*003e*/ 	.short	0x00ff


	//----- nvinfo : EIATTR_NUM_BARRIERS
	.align		4
        /*0040*/ 	.byte	0x02, 0x4c
        /*0042*/ 	.byte	0x01
	.zero		1


	//----- nvinfo : EIATTR_MERCURY_ISA_VERSION
	.align		4
        /*0044*/ 	.byte	0x03, 0x5f
        /*0046*/ 	.short	0x0101


	//----- nvinfo : EIATTR_VRC_CTA_INIT_COUNT
	.align		4
        /*0048*/ 	.byte	0x02, 0x4a
	.zero		1
	.zero		1


	//----- nvinfo : EIATTR_EXIT_INSTR_OFFSETS
	.align		4
        /*004c*/ 	.byte	0x04, 0x1c
        /*004e*/ 	.short	(.L_15 - .L_14)


	//   ....[0]....
.L_14:
        /*0050*/ 	.word	0x00000f90


	//   ....[1]....
        /*0054*/ 	.word	0x000011a0


	//----- nvinfo : EIATTR_CRS_STACK_SIZE
	.align		4
.L_15:
        /*0058*/ 	.byte	0x04, 0x1e
        /*005a*/ 	.short	(.L_17 - .L_16)
.L_16:
        /*005c*/ 	.word	0x00000000


	//----- nvinfo : EIATTR_CBANK_PARAM_SIZE
	.align		4
.L_17:
        /*0060*/ 	.byte	0x03, 0x19
        /*0062*/ 	.short	0x0018


	//----- nvinfo : EIATTR_PARAM_CBANK
	.align		4
        /*0064*/ 	.byte	0x04, 0x0a
        /*0066*/ 	.short	(.L_19 - .L_18)
	.align		4
.L_18:
        /*0068*/ 	.word	index@(.nv.constant0._Z10kernel_dotPiS_S_)
        /*006c*/ 	.short	0x0380
        /*006e*/ 	.short	0x0018


	//----- nvinfo : EIATTR_SW_WAR
	.align		4
.L_19:
        /*0070*/ 	.byte	0x04, 0x36
        /*0072*/ 	.short	(.L_21 - .L_20)
.L_20:
        /*0074*/ 	.word	0x00000008
.L_21:


//--------------------- .nv.callgraph             --------------------------
	.section	.nv.callgraph,"",@"SHT_CUDA_CALLGRAPH"
	.align	4
	.sectionentsize	8
	.align		4
        /*0000*/ 	.word	0x00000000
	.align		4
        /*0004*/ 	.word	0xffffffff
	.align		4
        /*0008*/ 	.word	0x00000000
	.align		4
        /*000c*/ 	.word	0xfffffffe
	.align		4
        /*0010*/ 	.word	0x00000000
	.align		4
        /*0014*/ 	.word	0xfffffffd
	.align		4
        /*0018*/ 	.word	0x00000000
	.align		4
        /*001c*/ 	.word	0xfffffffc


//--------------------- .text._Z10kernel_dotPiS_S_ --------------------------
	.section	.text._Z10kernel_dotPiS_S_,"ax",@progbits
	.align	128
        .global         _Z10kernel_dotPiS_S_
        .type           _Z10kernel_dotPiS_S_,@function
        .size           _Z10kernel_dotPiS_S_,(.L_x_14 - _Z10kernel_dotPiS_S_)
        .other          _Z10kernel_dotPiS_S_,@"STO_CUDA_ENTRY STV_DEFAULT"
_Z10kernel_dotPiS_S_:
.text._Z10kernel_dotPiS_S_:
[----:B------:R-:W-:Y:S01]  /*0000*/  LDC R1, c[0x0][0x37c] ;  /* 0x0000df00ff017b82 */ /* 0x000fe20000000800 */
[----:B------:R-:W0:Y:S01]  /*0010*/  S2R R3, SR_TID.X ;  /* 0x0000000000037919 */ /* 0x000e220000002100 */
[----:B------:R-:W1:Y:S06]  /*0020*/  LDCU UR4, c[0x0][0x360] ;  /* 0x00006c00ff0477ac */ /* 0x000e6c0008000800 */
[----:B------:R-:W1:Y:S01]  /*0030*/  LDC R4, c[0x0][0x370] ;  /* 0x0000dc00ff047b82 */ /* 0x000e620000000800 */
[----:B------:R-:W-:Y:S01]  /*0040*/  BSSY.RECONVERGENT B2, `(.L_x_0) ;  /* 0x00000ec000027945 */ /* 0x000fe20003800200 */
[----:B------:R-:W0:Y:S01]  /*0050*/  S2R R0, SR_CTAID.X ;  /* 0x0000000000007919 */ /* 0x000e220000002500 */
[----:B------:R-:W2:Y:S01]  /*0060*/  LDCU.64 UR6, c[0x0][0x358] ;  /* 0x00006b00ff0677ac */ /* 0x000ea20008000a00 */
[----:B------:R-:W-:-:S02]  /*0070*/  HFMA2 R5, -RZ, RZ, 0, 0 ;  /* 0x00000000ff057431 */ /* 0x000fc400000001ff */
[----:B-1----:R-:W-:Y:S02]  /*0080*/  IMAD R4, R4, UR4, RZ ;  /* 0x0000000404047c24 */ /* 0x002fe4000f8e02ff */
[----:B0-----:R-:W-:-:S05]  /*0090*/  IMAD R29, R0, UR4, R3 ;  /* 0x00000004001d7c24 */ /* 0x001fca000f8e0203 */
[----:B------:R-:W-:-:S13]  /*00a0*/  ISETP.GT.AND P0, PT, R29, 0x7a11f, PT ;  /* 0x0007a11f1d00780c */ /* 0x000fda0003f04270 */
[----:B--2---:R-:W-:Y:S05]  /*00b0*/  @P0 BRA `(.L_x_1) ;  /* 0x0000000c00900947 */ /* 0x004fea0003800000 */
[----:B------:R-:W0:Y:S01]  /*00c0*/  I2F.U32.RP R9, R4 ;  /* 0x0000000400097306 */ /* 0x000e220000209000 */
[----:B------:R-:W-:Y:S01]  /*00d0*/  IADD3 R2, PT, PT, R4, R29, RZ ;  /* 0x0000001d04027210 */ /* 0x000fe20007ffe0ff */
[----:B------:R-:W-:Y:S01]  /*00e0*/  BSSY.RECONVERGENT B1, `(.L_x_2) ;  /* 0x00000d3000017945 */ /* 0x000fe20003800200 */
[----:B------:R-:W-:Y:S02]  /*00f0*/  IADD3 R11, PT, PT, RZ, -R4, RZ ;  /* 0x80000004ff0b7210 */ /* 0x000fe40007ffe0ff */
[C---:B------:R-:W-:Y:S02]  /*0100*/  ISETP.GE.AND P0, PT, R2.reuse, 0x7a120, PT ;  /* 0x0007a1200200780c */ /* 0x040fe40003f06270 */
[----:B------:R-:W-:Y:S02]  /*0110*/  VIMNMX R5, PT, PT, R2, 0x7a120, !PT ;  /* 0x0007a12002057848 */ /* 0x000fe40007fe0100 */
[----:B------:R-:W-:Y:S02]  /*0120*/  SEL R8, RZ, 0x1, P0 ;  /* 0x00000001ff087807 */ /* 0x000fe40000000000 */
[----:B------:R-:W-:-:S02]  /*0130*/  ISETP.NE.U32.AND P2, PT, R4, RZ, PT ;  /* 0x000000ff0400720c */ /* 0x000fc40003f45070 */
[----:B------:R-:W-:Y:S01]  /*0140*/  IADD3 R5, PT, PT, R5, -R2, -R8 ;  /* 0x8000000205057210 */ /* 0x000fe20007ffe808 */
[----:B0-----:R-:W0:Y:S02]  /*0150*/  MUFU.RCP R9, R9 ;  /* 0x0000000900097308 */ /* 0x001e240000001000 */
[----:B0-----:R-:W-:-:S06]  /*0160*/  IADD3 R6, PT, PT, R9, 0xffffffe, RZ ;  /* 0x0ffffffe09067810 */ /* 0x001fcc0007ffe0ff */
[----:B------:R0:W1:Y:S02]  /*0170*/  F2I.FTZ.U32.TRUNC.NTZ R7, R6 ;  /* 0x0000000600077305 */ /* 0x000064000021f000 */
[----:B0-----:R-:W-:Y:S01]  /*0180*/  MOV R6, RZ ;  /* 0x000000ff00067202 */ /* 0x001fe20000000f00 */
[----:B-1----:R-:W-:-:S04]  /*0190*/  IMAD R11, R11, R7, RZ ;  /* 0x000000070b0b7224 */ /* 0x002fc800078e02ff */
[----:B------:R-:W-:-:S06]  /*01a0*/  IMAD.HI.U32 R10, R7, R11, R6 ;  /* 0x0000000b070a7227 */ /* 0x000fcc00078e0006 */
[----:B------:R-:W-:-:S05]  /*01b0*/  IMAD.HI.U32 R7, R10, R5, RZ ;  /* 0x000000050a077227 */ /* 0x000fca00078e00ff */
[----:B------:R-:W-:-:S05]  /*01c0*/  IADD3 R2, PT, PT, -R7, RZ, RZ ;  /* 0x000000ff07027210 */ /* 0x000fca0007ffe1ff */
[----:B------:R-:W-:-:S05]  /*01d0*/  IMAD R5, R4, R2, R5 ;  /* 0x0000000204057224 */ /* 0x000fca00078e0205 */
[----:B------:R-:W-:-:S13]  /*01e0*/  ISETP.GE.U32.AND P0, PT, R5, R4, PT ;  /* 0x000000040500720c */ /* 0x000fda0003f06070 */
[----:B------:R-:W-:Y:S02]  /*01f0*/  @P0 IADD3 R5, PT, PT, -R4, R5, RZ ;  /* 0x0000000504050210 */ /* 0x000fe40007ffe1ff */
[----:B------:R-:W-:Y:S02]  /*0200*/  @P0 IADD3 R7, PT, PT, R7, 0x1, RZ ;  /* 0x0000000107070810 */ /* 0x000fe40007ffe0ff */
[----:B------:R-:W-:Y:S02]  /*0210*/  ISETP.GE.U32.AND P1, PT, R5, R4, PT ;  /* 0x000000040500720c */ /* 0x000fe40003f26070 */
[----:B------:R-:W-:-:S11]  /*0220*/  MOV R5, RZ ;  /* 0x000000ff00057202 */ /* 0x000fd60000000f00 */
[----:B------:R-:W-:Y:S02]  /*0230*/  @P1 IADD3 R7, PT, PT, R7, 0x1, RZ ;  /* 0x0000000107071810 */ /* 0x000fe40007ffe0ff */
[----:B------:R-:W-:-:S04]  /*0240*/  @!P2 LOP3.LUT R7, RZ, R4, RZ, 0x33, !PT ;  /* 0x00000004ff07a212 */ /* 0x000fc800078e33ff */
[----:B------:R-:W-:-:S04]  /*0250*/  IADD3 R7, PT, PT, R8, R7, RZ ;  /* 0x0000000708077210 */ /* 0x000fc80007ffe0ff */
[C---:B------:R-:W-:Y:S02]  /*0260*/  ISETP.GE.U32.AND P0, PT, R7.reuse, 0x3, PT ;  /* 0x000000030700780c */ /* 0x040fe40003f06070 */
[----:B------:R-:W-:-:S04]  /*0270*/  IADD3 R2, PT, PT, R7, 0x1, RZ ;  /* 0x0000000107027810 */ /* 0x000fc80007ffe0ff */
[----:B------:R-:W-:-:S07]  /*0280*/  LOP3.LUT R6, R2, 0x3, RZ, 0xc0, !PT ;  /* 0x0000000302067812 */ /* 0x000fce00078ec0ff */
[----:B------:R-:W-:Y:S05]  /*0290*/  @!P0 BRA `(.L_x_3) ;  /* 0x0000000800dc8947 */ /* 0x000fea0003800000 */
[----:B------:R-:W-:Y:S01]  /*02a0*/  LOP3.LUT R2, R2, 0xfffffffc, RZ, 0xc0, !PT ;  /* 0xfffffffc02027812 */ /* 0x000fe200078ec0ff */
[----:B------:R-:W-:Y:S01]  /*02b0*/  BSSY.RELIABLE B0, `(.L_x_4) ;  /* 0x000009b000007945 */ /* 0x000fe20003800100 */
[----:B------:R-:W-:Y:S02]  /*02c0*/  MOV R5, RZ ;  /* 0x000000ff00057202 */ /* 0x000fe40000000f00 */
[----:B------:R-:W-:-:S04]  /*02d0*/  IADD3 R2, PT, PT, -R2, RZ, RZ ;  /* 0x000000ff02027210 */ /* 0x000fc80007ffe1ff */
[----:B------:R-:W-:-:S13]  /*02e0*/  ISETP.GE.AND P0, PT, R2, RZ, PT ;  /* 0x000000ff0200720c */ /* 0x000fda0003f06270 */
[----:B------:R-:W-:Y:S05]  /*02f0*/  @P0 BRA `(.L_x_5) ;  /* 0x0000000800580947 */ /* 0x000fea0003800000 */
[----:B------:R-:W-:Y:S01]  /*0300*/  IADD3 R7, PT, PT, -R2, RZ, RZ ;  /* 0x000000ff02077210 */ /* 0x000fe20007ffe1ff */
[----:B------:R-:W-:Y:S01]  /*0310*/  BSSY.RECONVERGENT B3, `(.L_x_6) ;  /* 0x000005e000037945 */ /* 0x000fe20003800200 */
[----:B------:R-:W-:Y:S02]  /*0320*/  PLOP3.LUT P0, PT, PT, PT, PT, 0x80, 0x8 ;  /* 0x000000000008781c */ /* 0x000fe40003f0f070 */
[----:B------:R-:W-:-:S13]  /*0330*/  ISETP.GT.AND P1, PT, R7, 0xc, PT ;  /* 0x0000000c0700780c */ /* 0x000fda0003f24270 */
[----:B------:R-:W-:Y:S05]  /*0340*/  @!P1 BRA `(.L_x_7) ;  /* 0x0000000400689947 */ /* 0x000fea0003800000 */
[----:B------:R-:W-:-:S13]  /*0350*/  PLOP3.LUT P0, PT, PT, PT, PT, 0x8, 0x80 ;  /* 0x000000000080781c */ /* 0x000fda0003f0e170 */
.L_x_8:
[----:B------:R-:W0:Y:S08]  /*0360*/  LDC.64 R14, c[0x0][0x380] ;  /* 0x0000e000ff0e7b82 */ /* 0x000e300000000a00 */
[----:B------:R-:W1:Y:S01]  /*0370*/  LDC.64 R18, c[0x0][0x388] ;  /* 0x0000e200ff127b82 */ /* 0x000e620000000a00 */
[----:B0-----:R-:W-:-:S05]  /*0380*/  IMAD.WIDE R22, R29, 0x4, R14 ;  /* 0x000000041d167825 */ /* 0x001fca00078e020e */
[----:B------:R-:W2:Y:S01]  /*0390*/  LDG.E R9, desc[UR6][R22.64] ;  /* 0x0000000616097981 */ /* 0x000ea2000c1e1900 */
[----:B-1----:R-:W-:-:S04]  /*03a0*/  IMAD.WIDE R16, R29, 0x4, R18 ;  /* 0x000000041d107825 */ /* 0x002fc800078e0212 */
[C---:B------:R-:W-:Y:S01]  /*03b0*/  IMAD.WIDE R26, R4.reuse, 0x4, R22 ;  /* 0x00000004041a7825 */ /* 0x040fe200078e0216 */
[----:B------:R0:W2:Y:S04]  /*03c0*/  LDG.E R8, desc[UR6][R16.64] ;  /* 0x0000000610087981 */ /* 0x0000a8000c1e1900 */
[----:B------:R1:W3:Y:S01]  /*03d0*/  LDG.E R7, desc[UR6][R26.64] ;  /* 0x000000061a077981 */ /* 0x0002e2000c1e1900 */
[----:B0-----:R-:W-:-:S05]  /*03e0*/  IMAD.WIDE R16, R4, 0x4, R16 ;  /* 0x0000000404107825 */ /* 0x001fca00078e0210 */
[----:B------:R-:W3:Y:S01]  /*03f0*/  LDG.E R20, desc[UR6][R16.64] ;  /* 0x0000000610147981 */ /* 0x000ee2000c1e1900 */
[----:B-1----:R-:W-:-:S04]  /*0400*/  IMAD.WIDE R26, R4, 0x4, R26 ;  /* 0x00000004041a7825 */ /* 0x002fc800078e021a */
[C---:B------:R-:W-:Y:S01]  /*0410*/  IMAD.WIDE R12, R4.reuse, 0x4, R16 ;  /* 0x00000004040c7825 */ /* 0x040fe200078e0210 */
[----:B------:R-:W4:Y:S01]  /*0420*/  LDG.E R10, desc[UR6][R26.64] ;  /* 0x000000061a0a7981 */ /* 0x000f22000c1e1900 */
[----:B------:R-:W-:-:S03]  /*0430*/  LEA R29, R4, R29, 0x2 ;  /* 0x0000001d041d7211 */ /* 0x000fc600078e10ff */
[----:B------:R0:W4:Y:S01]  /*0440*/  LDG.E R11, desc[UR6][R12.64] ;  /* 0x000000060c0b7981 */ /* 0x000122000c1e1900 */
[----:B------:R-:W-:-:S04]  /*0450*/  IMAD.WIDE R24, R4, 0x4, R26 ;  /* 0x0000000404187825 */ /* 0x000fc800078e021a */
[C---:B------:R-:W-:Y:S02]  /*0460*/  IMAD.WIDE R22, R29.reuse, 0x4, R14 ;  /* 0x000000041d167825 */ /* 0x040fe400078e020e */
[----:B------:R-:W5:Y:S02]  /*0470*/  LDG.E R25, desc[UR6][R24.64] ;  /* 0x0000000618197981 */ /* 0x000f64000c1e1900 */
[C---:B0-----:R-:W-:Y:S02]  /*0480*/  IMAD.WIDE R12, R4.reuse, 0x4, R12 ;  /* 0x00000004040c7825 */ /* 0x041fe400078e020c */
[----:B------:R0:W5:Y:S02]  /*0490*/  LDG.E R17, desc[UR6][R22.64] ;  /* 0x0000000616117981 */ /* 0x000164000c1e1900 */
[----:B------:R-:W-:Y:S02]  /*04a0*/  IMAD.WIDE R26, R29, 0x4, R18 ;  /* 0x000000041d1a7825 */ /* 0x000fe400078e0212 */
[----:B------:R-:W5:Y:S04]  /*04b0*/  LDG.E R28, desc[UR6][R12.64] ;  /* 0x000000060c1c7981 */ /* 0x000f68000c1e1900 */
[----:B------:R1:W5:Y:S01]  /*04c0*/  LDG.E R16, desc[UR6][R26.64] ;  /* 0x000000061a107981 */ /* 0x000362000c1e1900 */
[----:B0-----:R-:W-:-:S05]  /*04d0*/  IMAD.WIDE R22, R4, 0x4, R22 ;  /* 0x0000000404167825 */ /* 0x001fca00078e0216 */
[----:B------:R3:W5:Y:S01]  /*04e0*/  LDG.E R24, desc[UR6][R22.64] ;  /* 0x0000000616187981 */ /* 0x000762000c1e1900 */
[----:B-1----:R-:W-:-:S05]  /*04f0*/  IMAD.WIDE R26, R4, 0x4, R26 ;  /* 0x00000004041a7825 */ /* 0x002fca00078e021a */
[----:B------:R5:W5:Y:S01]  /*0500*/  LDG.E R21, desc[UR6][R26.64] ;  /* 0x000000061a157981 */ /* 0x000b62000c1e1900 */
[----:B------:R-:W-:-:S04]  /*0510*/  IMAD.WIDE R12, R4, 0x4, R22 ;  /* 0x00000004040c7825 */ /* 0x000fc800078e0216 */
[----:B--2---:R-:W-:Y:S02]  /*0520*/  IMAD R5, R9, R8, R5 ;  /* 0x0000000809057224 */ /* 0x004fe400078e0205 */
[----:B------:R-:W-:-:S04]  /*0530*/  IMAD.WIDE R8, R4, 0x4, R26 ;  /* 0x0000000404087825 */ /* 0x000fc800078e021a */
[----:B---3--:R-:W-:Y:S02]  /*0540*/  IMAD R22, R7, R20, R5 ;  /* 0x0000001407167224 */ /* 0x008fe400078e0205 */
[----:B------:R-:W2:Y:S04]  /*0550*/  LDG.E R7, desc[UR6][R12.64] ;  /* 0x000000060c077981 */ /* 0x000ea8000c1e1900 */
[----:B------:R-:W2:Y:S01]  /*0560*/  LDG.E R20, desc[UR6][R8.64] ;  /* 0x0000000608147981 */ /* 0x000ea2000c1e1900 */
[----:B------:R-:W-:Y:S01]  /*0570*/  LEA R5, R4, R29, 0x2 ;  /* 0x0000001d04057211 */ /* 0x000fe200078e10ff */
[----:B----4-:R-:W-:-:S04]  /*0580*/  IMAD R29, R10, R11, R22 ;  /* 0x0000000b0a1d7224 */ /* 0x010fc800078e0216 */
[----:B------:R-:W-:-:S04]  /*0590*/  IMAD.WIDE R10, R5, 0x4, R14 ;  /* 0x00000004050a7825 */ /* 0x000fc800078e020e */
[----:B------:R-:W-:-:S04]  /*05a0*/  IMAD.WIDE R22, R4, 0x4, R10 ;  /* 0x0000000404167825 */ /* 0x000fc800078e020a */
[----:B-----5:R-:W-:Y:S02]  /*05b0*/  IMAD R26, R25, R28, R29 ;  /* 0x0000001c191a7224 */ /* 0x020fe400078e021d */
[----:B------:R0:W3:Y:S02]  /*05c0*/  LDG.E R25, desc[UR6][R10.64] ;  /* 0x000000060a197981 */ /* 0x0000e4000c1e1900 */
[----:B------:R-:W-:Y:S02]  /*05d0*/  IMAD R26, R17, R16, R26 ;  /* 0x00000010111a7224 */ /* 0x000fe400078e021a */
[----:B------:R-:W-:-:S04]  /*05e0*/  IMAD.WIDE R16, R5, 0x4, R18 ;  /* 0x0000000405107825 */ /* 0x000fc800078e0212 */
[----:B0-----:R-:W-:-:S04]  /*05f0*/  IMAD.WIDE R10, R4, 0x4, R22 ;  /* 0x00000004040a7825 */ /* 0x001fc800078e0216 */
[----:B------:R-:W-:-:S04]  /*0600*/  IMAD.WIDE R28, R4, 0x4, R12 ;  /* 0x00000004041c7825 */ /* 0x000fc800078e020c */
[C---:B------:R-:W-:Y:S01]  /*0610*/  IMAD.WIDE R8, R4.reuse, 0x4, R8 ;  /* 0x0000000404087825 */ /* 0x040fe200078e0208 */
[----:B------:R-:W-:Y:S01]  /*0620*/  LEA R5, R4, R5, 0x2 ;  /* 0x0000000504057211 */ /* 0x000fe200078e10ff */
[----:B------:R-:W4:Y:S02]  /*0630*/  LDG.E R28, desc[UR6][R28.64] ;  /* 0x000000061c1c7981 */ /* 0x000f24000c1e1900 */
[----:B------:R-:W-:Y:S02]  /*0640*/  IMAD R12, R24, R21, R26 ;  /* 0x00000015180c7224 */ /* 0x000fe400078e021a */
[C---:B------:R-:W-:Y:S01]  /*0650*/  IMAD.WIDE R26, R4.reuse, 0x4, R10 ;  /* 0x00000004041a7825 */ /* 0x040fe200078e020a */
[----:B------:R0:W5:Y:S04]  /*0660*/  LDG.E R21, desc[UR6][R10.64] ;  /* 0x000000060a157981 */ /* 0x000168000c1e1900 */
[----:B------:R-:W5:Y:S04]  /*0670*/  LDG.E R13, desc[UR6][R26.64] ;  /* 0x000000061a0d7981 */ /* 0x000f68000c1e1900 */
[----:B------:R-:W5:Y:S01]  /*0680*/  LDG.E R23, desc[UR6][R22.64] ;  /* 0x0000000616177981 */ /* 0x000f62000c1e1900 */
[----:B0-----:R-:W-:-:S03]  /*0690*/  IMAD.WIDE R10, R4, 0x4, R16 ;  /* 0x00000004040a7825 */ /* 0x001fc600078e0210 */
[----:B------:R0:W4:Y:S04]  /*06a0*/  LDG.E R27, desc[UR6][R8.64] ;  /* 0x00000006081b7981 */ /* 0x000128000c1e1900 */
[----:B------:R1:W3:Y:S01]  /*06b0*/  LDG.E R26, desc[UR6][R16.64] ;  /* 0x00000006101a7981 */ /* 0x0002e2000c1e1900 */
[----:B------:R-:W-:-:S03]  /*06c0*/  IMAD.WIDE R14, R5, 0x4, R14 ;  /* 0x00000004050e7825 */ /* 0x000fc600078e020e */
[----:B------:R-:W5:Y:S01]  /*06d0*/  LDG.E R24, desc[UR6][R10.64] ;  /* 0x000000060a187981 */ /* 0x000f62000c1e1900 */
[----:B0-----:R-:W-:-:S04]  /*06e0*/  IMAD.WIDE R8, R4, 0x4, R10 ;  /* 0x0000000404087825 */ /* 0x001fc800078e020a */
[----:B------:R-:W-:Y:S01]  /*06f0*/  IMAD.WIDE R18, R5, 0x4, R18 ;  /* 0x0000000405127825 */ /* 0x000fe200078e0212 */
[----:B------:R-:W5:Y:S03]  /*0700*/  LDG.E R22, desc[UR6][R8.64] ;  /* 0x0000000608167981 */ /* 0x000f66000c1e1900 */
[C---:B-1----:R-:W-:Y:S01]  /*0710*/  IMAD.WIDE R16, R4.reuse, 0x4, R8 ;  /* 0x0000000404107825 */ /* 0x042fe200078e0208 */
[----:B------:R0:W5:Y:S03]  /*0720*/  LDG.E R11, desc[UR6][R14.64] ;  /* 0x000000060e0b7981 */ /* 0x000166000c1e1900 */
[----:B0-----:R-:W-:-:S05]  /*0730*/  IMAD.WIDE R14, R4, 0x4, R14 ;  /* 0x00000004040e7825 */ /* 0x001fca00078e020e */
[----:B------:R0:W5:Y:S02]  /*0740*/  LDG.E R9, desc[UR6][R14.64] ;  /* 0x000000060e097981 */ /* 0x000164000c1e1900 */
[----:B0-----:R-:W-:-:S05]  /*0750*/  IMAD.WIDE R14, R4, 0x4, R14 ;  /* 0x00000004040e7825 */ /* 0x001fca00078e020e */
[----:B------:R0:W5:Y:S02]  /*0760*/  LDG.E R8, desc[UR6][R14.64] ;  /* 0x000000060e087981 */ /* 0x000164000c1e1900 */
[----:B0-----:R-:W-:-:S06]  /*0770*/  IMAD.WIDE R14, R4, 0x4, R14 ;  /* 0x00000004040e7825 */ /* 0x001fcc00078e020e */
[----:B------:R-:W5:Y:S01]  /*0780*/  LDG.E R14, desc[UR6][R14.64] ;  /* 0x000000060e0e7981 */ /* 0x000f62000c1e1900 */
[----:B--2---:R-:W-:-:S03]  /*0790*/  IMAD R7, R7, R20, R12 ;  /* 0x0000001407077224 */ /* 0x004fc600078e020c */
[----:B------:R0:W2:Y:S04]  /*07a0*/  LDG.E R20, desc[UR6][R16.64] ;  /* 0x0000000610147981 */ /* 0x0000a8000c1e1900 */
[----:B------:R1:W2:Y:S01]  /*07b0*/  LDG.E R12, desc[UR6][R18.64] ;  /* 0x00000006120c7981 */ /* 0x0002a2000c1e1900 */
[----:B0-----:R-:W-:-:S05]  /*07c0*/  IMAD.WIDE R16, R4, 0x4, R18 ;  /* 0x0000000404107825 */ /* 0x001fca00078e0212 */
[----:B------:R-:W2:Y:S01]  /*07d0*/  LDG.E R10, desc[UR6][R16.64] ;  /* 0x00000006100a7981 */ /* 0x000ea2000c1e1900 */
[----:B-1----:R-:W-:-:S05]  /*07e0*/  IMAD.WIDE R18, R4, 0x4, R16 ;  /* 0x0000000404127825 */ /* 0x002fca00078e0210 */
[----:B------:R0:W2:Y:S02]  /*07f0*/  LDG.E R29, desc[UR6][R18.64] ;  /* 0x00000006121d7981 */ /* 0x0000a4000c1e1900 */
[----:B0-----:R-:W-:-:S06]  /*0800*/  IMAD.WIDE R18, R4, 0x4, R18 ;  /* 0x0000000404127825 */ /* 0x001fcc00078e0212 */
[----:B------:R-:W2:Y:S01]  /*0810*/  LDG.E R19, desc[UR6][R18.64] ;  /* 0x0000000612137981 */ /* 0x000ea2000c1e1900 */
[----:B------:R-:W-:Y:S01]  /*0820*/  IADD3 R2, PT, PT, R2, 0x10, RZ ;  /* 0x0000001002027810 */ /* 0x000fe20007ffe0ff */
[----:B----4-:R-:W-:-:S04]  /*0830*/  IMAD R7, R28, R27, R7 ;  /* 0x0000001b1c077224 */ /* 0x010fc800078e0207 */
[----:B---3--:R-:W-:-:S04]  /*0840*/  IMAD R7, R25, R26, R7 ;  /* 0x0000001a19077224 */ /* 0x008fc800078e0207 */
[----:B-----5:R-:W-:Y:S01]  /*0850*/  IMAD R7, R23, R24, R7 ;  /* 0x0000001817077224 */ /* 0x020fe200078e0207 */
[----:B------:R-:W-:-:S03]  /*0860*/  ISETP.GE.AND P1, PT, R2, -0xc, PT ;  /* 0xfffffff40200780c */ /* 0x000fc60003f26270 */
[----:B------:R-:W-:-:S04]  /*0870*/  IMAD R7, R21, R22, R7 ;  /* 0x0000001615077224 */ /* 0x000fc800078e0207 */
[----:B--2---:R-:W-:-:S04]  /*0880*/  IMAD R7, R13, R20, R7 ;  /* 0x000000140d077224 */ /* 0x004fc800078e0207 */
[----:B------:R-:W-:-:S04]  /*0890*/  IMAD R7, R11, R12, R7 ;  /* 0x0000000c0b077224 */ /* 0x000fc800078e0207 */
[----:B------:R-:W-:-:S04]  /*08a0*/  IMAD R7, R9, R10, R7 ;  /* 0x0000000a09077224 */ /* 0x000fc800078e0207 */
[----:B------:R-:W-:Y:S01]  /*08b0*/  IMAD R7, R8, R29, R7 ;  /* 0x0000001d08077224 */ /* 0x000fe200078e0207 */
[----:B------:R-:W-:-:S03]  /*08c0*/  LEA R29, R4, R5, 0x2 ;  /* 0x00000005041d7211 */ /* 0x000fc600078e10ff */
[----:B------:R-:W-:Y:S01]  /*08d0*/  IMAD R5, R14, R19, R7 ;  /* 0x000000130e057224 */ /* 0x000fe200078e0207 */
[----:B------:R-:W-:Y:S06]  /*08e0*/  @!P1 BRA `(.L_x_8) ;  /* 0xfffffff8009c9947 */ /* 0x000fec000383ffff */
.L_x_7:
[----:B------:R-:W-:Y:S05]  /*08f0*/  BSYNC.RECONVERGENT B3 ;  /* 0x0000000000037941 */ /* 0x000fea0003800200 */
.L_x_6:
[----:B------:R-:W-:Y:S01]  /*0900*/  IADD3 R7, PT, PT, -R2, RZ, RZ ;  /* 0x000000ff02077210 */ /* 0x000fe20007ffe1ff */
[----:B------:R-:W-:Y:S03]  /*0910*/  BSSY.RECONVERGENT B3, `(.L_x_9) ;  /* 0x0000031000037945 */ /* 0x000fe60003800200 */
[----:B------:R-:W-:-:S13]  /*0920*/  ISETP.GT.AND P1, PT, R7, 0x4, PT ;  /* 0x000000040700780c */ /* 0x000fda0003f24270 */
[----:B------:R-:W-:Y:S05]  /*0930*/  @!P1 BRA `(.L_x_10) ;  /* 0x0000000000b89947 */ /* 0x000fea0003800000 */
[----:B------:R-:W0:Y:S08]  /*0940*/  LDC.64 R8, c[0x0][0x380] ;  /* 0x0000e000ff087b82 */ /* 0x000e300000000a00 */
[----:B------:R-:W1:Y:S01]  /*0950*/  LDC.64 R12, c[0x0][0x388] ;  /* 0x0000e200ff0c7b82 */ /* 0x000e620000000a00 */
[----:B------:R-:W-:Y:S01]  /*0960*/  LEA R7, R4, R29, 0x2 ;  /* 0x0000001d04077211 */ /* 0x000fe200078e10ff */
[----:B0-----:R-:W-:-:S05]  /*0970*/  IMAD.WIDE R10, R29, 0x4, R8 ;  /* 0x000000041d0a7825 */ /* 0x001fca00078e0208 */
[----:B------:R0:W2:Y:S01]  /*0980*/  LDG.E R28, desc[UR6][R10.64] ;  /* 0x000000060a1c7981 */ /* 0x0000a2000c1e1900 */
[----:B------:R-:W-:-:S04]  /*0990*/  IMAD.WIDE R18, R4, 0x4, R10 ;  /* 0x0000000404127825 */ /* 0x000fc800078e020a */
[----:B-1----:R-:W-:Y:S01]  /*09a0*/  IMAD.WIDE R16, R29, 0x4, R12 ;  /* 0x000000041d107825 */ /* 0x002fe200078e020c */
[----:B------:R-:W3:Y:S03]  /*09b0*/  LDG.E R26, desc[UR6][R18.64] ;  /* 0x00000006121a7981 */ /* 0x000ee6000c1e1900 */
[C---:B------:R-:W-:Y:S01]  /*09c0*/  IMAD.WIDE R20, R4.reuse, 0x4, R18 ;  /* 0x0000000404147825 */ /* 0x040fe200078e0212 */
[----:B------:R1:W2:Y:S03]  /*09d0*/  LDG.E R29, desc[UR6][R16.64] ;  /* 0x00000006101d7981 */ /* 0x0002a6000c1e1900 */
[C---:B------:R-:W-:Y:S01]  /*09e0*/  IMAD.WIDE R14, R4.reuse, 0x4, R16 ;  /* 0x00000004040e7825 */ /* 0x040fe200078e0210 */
[----:B------:R-:W4:Y:S03]  /*09f0*/  LDG.E R22, desc[UR6][R20.64] ;  /* 0x0000000614167981 */ /* 0x000f26000c1e1900 */
[----:B------:R-:W-:Y:S01]  /*0a00*/  IMAD.WIDE R8, R7, 0x4, R8 ;  /* 0x0000000407087825 */ /* 0x000fe200078e0208 */
[----:B------:R5:W3:Y:S03]  /*0a10*/  LDG.E R27, desc[UR6][R14.64] ;  /* 0x000000060e1b7981 */ /* 0x000ae6000c1e1900 */
[----:B------:R-:W-:-:S04]  /*0a20*/  IMAD.WIDE R24, R4, 0x4, R14 ;  /* 0x0000000404187825 */ /* 0x000fc800078e020e */
[----:B------:R-:W-:Y:S01]  /*0a30*/  IMAD.WIDE R12, R7, 0x4, R12 ;  /* 0x00000004070c7825 */ /* 0x000fe200078e020c */
[----:B------:R-:W4:Y:S03]  /*0a40*/  LDG.E R23, desc[UR6][R24.64] ;  /* 0x0000000618177981 */ /* 0x000f26000c1e1900 */
[----:B0-----:R-:W-:-:S04]  /*0a50*/  IMAD.WIDE R10, R4, 0x4, R20 ;  /* 0x00000004040a7825 */ /* 0x001fc800078e0214 */
[C---:B-1----:R-:W-:Y:S02]  /*0a60*/  IMAD.WIDE R16, R4.reuse, 0x4, R24 ;  /* 0x0000000404107825 */ /* 0x042fe400078e0218 */
[----:B------:R-:W4:Y:S02]  /*0a70*/  LDG.E R10, desc[UR6][R10.64] ;  /* 0x000000060a0a7981 */ /* 0x000f24000c1e1900 */
[C---:B------:R-:W-:Y:S02]  /*0a80*/  IMAD.WIDE R18, R4.reuse, 0x4, R8 ;  /* 0x0000000404127825 */ /* 0x040fe400078e0208 */
[----:B------:R-:W4:Y:S02]  /*0a90*/  LDG.E R9, desc[UR6][R8.64] ;  /* 0x0000000608097981 */ /* 0x000f24000c1e1900 */
[C---:B-----5:R-:W-:Y:S02]  /*0aa0*/  IMAD.WIDE R14, R4.reuse, 0x4, R12 ;  /* 0x00000004040e7825 */ /* 0x060fe400078e020c */
[----:B------:R-:W5:Y:S04]  /*0ab0*/  LDG.E R12, desc[UR6][R12.64] ;  /* 0x000000060c0c7981 */ /* 0x000f68000c1e1900 */
[----:B------:R0:W5:Y:S01]  /*0ac0*/  LDG.E R11, desc[UR6][R16.64] ;  /* 0x00000006100b7981 */ /* 0x000162000c1e1900 */
[----:B------:R-:W-:-:S03]  /*0ad0*/  IMAD.WIDE R20, R4, 0x4, R14 ;  /* 0x0000000404147825 */ /* 0x000fc600078e020e */
[----:B------:R-:W5:Y:S04]  /*0ae0*/  LDG.E R8, desc[UR6][R18.64] ;  /* 0x0000000612087981 */ /* 0x000f68000c1e1900 */
[----:B------:R-:W5:Y:S01]  /*0af0*/  LDG.E R15, desc[UR6][R14.64] ;  /* 0x000000060e0f7981 */ /* 0x000f62000c1e1900 */
[----:B0-----:R-:W-:-:S05]  /*0b00*/  IMAD.WIDE R16, R4, 0x4, R18 ;  /* 0x0000000404107825 */ /* 0x001fca00078e0212 */
[----:B------:R-:W5:Y:S01]  /*0b10*/  LDG.E R13, desc[UR6][R16.64] ;  /* 0x00000006100d7981 */ /* 0x000f62000c1e1900 */
[----:B------:R-:W-:-:S03]  /*0b20*/  IMAD.WIDE R24, R4, 0x4, R16 ;  /* 0x0000000404187825 */ /* 0x000fc600078e0210 */
[----:B------:R0:W5:Y:S04]  /*0b30*/  LDG.E R14, desc[UR6][R20.64] ;  /* 0x00000006140e7981 */ /* 0x000168000c1e1900 */
[----:B------:R-:W5:Y:S01]  /*0b40*/  LDG.E R24, desc[UR6][R24.64] ;  /* 0x0000000618187981 */ /* 0x000f62000c1e1900 */
[----:B0-----:R-:W-:-:S06]  /*0b50*/  IMAD.WIDE R20, R4, 0x4, R20 ;  /* 0x0000000404147825 */ /* 0x001fcc00078e0214 */
[----:B------:R-:W5:Y:S01]  /*0b60*/  LDG.E R21, desc[UR6][R20.64] ;  /* 0x0000000614157981 */ /* 0x000f62000c1e1900 */
[----:B------:R-:W-:Y:S02]  /*0b70*/  PLOP3.LUT P0, PT, PT, PT, PT, 0x8, 0x80 ;  /* 0x000000000080781c */ /* 0x000fe40003f0e170 */
[----:B------:R-:W-:Y:S01]  /*0b80*/  IADD3 R2, PT, PT, R2, 0x8, RZ ;  /* 0x0000000802027810 */ /* 0x000fe20007ffe0ff */
[----:B--2---:R-:W-:-:S04]  /*0b90*/  IMAD R28, R28, R29, R5 ;  /* 0x0000001d1c1c7224 */ /* 0x004fc800078e0205 */
[----:B---3--:R-:W-:-:S04]  /*0ba0*/  IMAD R26, R26, R27, R28 ;  /* 0x0000001b1a1a7224 */ /* 0x008fc800078e021c */
[----:B----4-:R-:W-:Y:S01]  /*0bb0*/  IMAD R22, R22, R23, R26 ;  /* 0x0000001716167224 */ /* 0x010fe200078e021a */
[----:B------:R-:W-:-:S03]  /*0bc0*/  LEA R29, R4, R7, 0x2 ;  /* 0x00000007041d7211 */ /* 0x000fc600078e10ff */
[----:B-----5:R-:W-:-:S04]  /*0bd0*/  IMAD R10, R10, R11, R22 ;  /* 0x0000000b0a0a7224 */ /* 0x020fc800078e0216 */
[----:B------:R-:W-:-:S04]  /*0be0*/  IMAD R9, R9, R12, R10 ;  /* 0x0000000c09097224 */ /* 0x000fc800078e020a */
[----:B------:R-:W-:-:S04]  /*0bf0*/  IMAD R8, R8, R15, R9 ;  /* 0x0000000f08087224 */ /* 0x000fc800078e0209 */
[----:B------:R-:W-:-:S04]  /*0c00*/  IMAD R8, R13, R14, R8 ;  /* 0x0000000e0d087224 */ /* 0x000fc800078e0208 */
[----:B------:R-:W-:-:S07]  /*0c10*/  IMAD R5, R24, R21, R8 ;  /* 0x0000001518057224 */ /* 0x000fce00078e0208 */
.L_x_10:
[----:B------:R-:W-:Y:S05]  /*0c20*/  BSYNC.RECONVERGENT B3 ;  /* 0x0000000000037941 */ /* 0x000fea0003800200 */
.L_x_9:
[----:B------:R-:W-:-:S13]  /*0c30*/  ISETP.NE.OR P0, PT, R2, RZ, P0 ;  /* 0x000000ff0200720c */ /* 0x000fda0000705670 */
[----:B------:R-:W-:Y:S05]  /*0c40*/  @!P0 BREAK.RELIABLE B0 ;  /* 0x0000000000008942 */ /* 0x000fea0003800100 */
[----:B------:R-:W-:Y:S05]  /*0c50*/  @!P0 BRA `(.L_x_3) ;  /* 0x00000000006c8947 */ /* 0x000fea0003800000 */
.L_x_5:
[----:B------:R-:W-:Y:S05]  /*0c60*/  BSYNC.RELIABLE B0 ;  /* 0x0000000000007941 */ /* 0x000fea0003800100 */
.L_x_4:
[----:B------:R-:W0:Y:S08]  /*0c70*/  LDC.64 R8, c[0x0][0x380] ;  /* 0x0000e000ff087b82 */ /* 0x000e300000000a00 */
[----:B------:R-:W1:Y:S01]  /*0c80*/  LDC.64 R10, c[0x0][0x388] ;  /* 0x0000e200ff0a7b82 */ /* 0x000e620000000a00 */
[----:B0-----:R-:W-:-:S04]  /*0c90*/  IMAD.WIDE R20, R29, 0x4, R8 ;  /* 0x000000041d147825 */ /* 0x001fc800078e0208 */
[----:B------:R-:W-:Y:S02]  /*0ca0*/  IMAD.WIDE R8, R4, 0x4, R20 ;  /* 0x0000000404087825 */ /* 0x000fe400078e0214 */
[----:B------:R-:W2:Y:S02]  /*0cb0*/  LDG.E R20, desc[UR6][R20.64] ;  /* 0x0000000614147981 */ /* 0x000ea4000c1e1900 */
[----:B-1----:R-:W-:-:S04]  /*0cc0*/  IMAD.WIDE R22, R29, 0x4, R10 ;  /* 0x000000041d167825 */ /* 0x002fc800078e020a */
[C---:B------:R-:W-:Y:S02]  /*0cd0*/  IMAD.WIDE R10, R4.reuse, 0x4, R22 ;  /* 0x00000004040a7825 */ /* 0x040fe400078e0216 */
[----:B------:R-:W2:Y:S02]  /*0ce0*/  LDG.E R22, desc[UR6][R22.64] ;  /* 0x0000000616167981 */ /* 0x000ea4000c1e1900 */
[C---:B------:R-:W-:Y:S02]  /*0cf0*/  IMAD.WIDE R14, R4.reuse, 0x4, R8 ;  /* 0x00000004040e7825 */ /* 0x040fe400078e0208 */
[----:B------:R-:W3:Y:S02]  /*0d00*/  LDG.E R9, desc[UR6][R8.64] ;  /* 0x0000000608097981 */ /* 0x000ee4000c1e1900 */
[C---:B------:R-:W-:Y:S02]  /*0d10*/  IMAD.WIDE R12, R4.reuse, 0x4, R10 ;  /* 0x00000004040c7825 */ /* 0x040fe400078e020a */
[----:B------:R-:W3:Y:S02]  /*0d20*/  LDG.E R10, desc[UR6][R10.64] ;  /* 0x000000060a0a7981 */ /* 0x000ee4000c1e1900 */
[----:B------:R-:W-:-:S02]  /*0d30*/  IMAD.WIDE R16, R4, 0x4, R14 ;  /* 0x0000000404107825 */ /* 0x000fc400078e020e */
[----:B------:R-:W4:Y:S02]  /*0d40*/  LDG.E R7, desc[UR6][R14.64] ;  /* 0x000000060e077981 */ /* 0x000f24000c1e1900 */
[----:B------:R-:W-:Y:S02]  /*0d50*/  IMAD.WIDE R18, R4, 0x4, R12 ;  /* 0x0000000404127825 */ /* 0x000fe400078e020c */
[----:B------:R-:W4:Y:S04]  /*0d60*/  LDG.E R12, desc[UR6][R12.64] ;  /* 0x000000060c0c7981 */ /* 0x000f28000c1e1900 */
[----:B------:R-:W5:Y:S04]  /*0d70*/  LDG.E R16, desc[UR6][R16.64] ;  /* 0x0000000610107981 */ /* 0x000f68000c1e1900 */
[----:B------:R-:W5:Y:S01]  /*0d80*/  LDG.E R18, desc[UR6][R18.64] ;  /* 0x0000000612127981 */ /* 0x000f62000c1e1900 */
[----:B------:R-:W-:-:S04]  /*0d90*/  IADD3 R2, PT, PT, R2, 0x4, RZ ;  /* 0x0000000402027810 */ /* 0x000fc80007ffe0ff */
[----:B------:R-:W-:Y:S02]  /*0da0*/  ISETP.NE.AND P0, PT, R2, RZ, PT ;  /* 0x000000ff0200720c */ /* 0x000fe40003f05270 */
[----:B------:R-:W-:Y:S01]  /*0db0*/  LEA R29, R4, R29, 0x2 ;  /* 0x0000001d041d7211 */ /* 0x000fe200078e10ff */
[----:B--2---:R-:W-:-:S04]  /*0dc0*/  IMAD R20, R20, R22, R5 ;  /* 0x0000001614147224 */ /* 0x004fc800078e0205 */
[----:B---3--:R-:W-:-:S04]  /*0dd0*/  IMAD R20, R9, R10, R20 ;  /* 0x0000000a09147224 */ /* 0x008fc800078e0214 */
[----:B----4-:R-:W-:-:S04]  /*0de0*/  IMAD R7, R7, R12, R20 ;  /* 0x0000000c07077224 */ /* 0x010fc800078e0214 */
[----:B-----5:R-:W-:Y:S01]  /*0df0*/  IMAD R5, R16, R18, R7 ;  /* 0x0000001210057224 */ /* 0x020fe200078e0207 */
[----:B------:R-:W-:Y:S06]  /*0e00*/  @P0 BRA `(.L_x_4) ;  /* 0xfffffffc00980947 */ /* 0x000fec000383ffff */
.L_x_3:
[----:B------:R-:W-:Y:S05]  /*0e10*/  BSYNC.RECONVERGENT B1 ;  /* 0x0000000000017941 */ /* 0x000fea0003800200 */
.L_x_2:
[----:B------:R-:W-:-:S13]  /*0e20*/  ISETP.NE.AND P0, PT, R6, RZ, PT ;  /* 0x000000ff0600720c */ /* 0x000fda0003f05270 */
[----:B------:R-:W-:Y:S05]  /*0e30*/  @!P0 BRA `(.L_x_1) ;  /* 0x0000000000308947 */ /* 0x000fea0003800000 */
[----:B------:R-:W0:Y:S01]  /*0e40*/  LDC.64 R10, c[0x0][0x380] ;  /* 0x0000e000ff0a7b82 */ /* 0x000e220000000a00 */
[----:B------:R-:W-:-:S07]  /*0e50*/  IADD3 R2, PT, PT, -R6, RZ, RZ ;  /* 0x000000ff06027210 */ /* 0x000fce0007ffe1ff */
[----:B------:R-:W1:Y:S02]  /*0e60*/  LDC.64 R8, c[0x0][0x388] ;  /* 0x0000e200ff087b82 */ /* 0x000e640000000a00 */
.L_x_11:
[----:B-1----:R-:W-:-:S04]  /*0e70*/  IMAD.WIDE R6, R29, 0x4, R8 ;  /* 0x000000041d067825 */ /* 0x002fc800078e0208 */
[----:B0-----:R-:W-:Y:S02]  /*0e80*/  IMAD.WIDE R12, R29, 0x4, R10 ;  /* 0x000000041d0c7825 */ /* 0x001fe400078e020a */
[----:B------:R-:W2:Y:S04]  /*0e90*/  LDG.E R6, desc[UR6][R6.64] ;  /* 0x0000000606067981 */ /* 0x000ea8000c1e1900 */
[----:B------:R-:W2:Y:S01]  /*0ea0*/  LDG.E R12, desc[UR6][R12.64] ;  /* 0x000000060c0c7981 */ /* 0x000ea2000c1e1900 */
[----:B------:R-:W-:Y:S02]  /*0eb0*/  IADD3 R2, PT, PT, R2, 0x1, RZ ;  /* 0x0000000102027810 */ /* 0x000fe40007ffe0ff */
[----:B------:R-:W-:Y:S02]  /*0ec0*/  IADD3 R29, PT, PT, R4, R29, RZ ;  /* 0x0000001d041d7210 */ /* 0x000fe40007ffe0ff */
[----:B------:R-:W-:Y:S01]  /*0ed0*/  ISETP.NE.AND P0, PT, R2, RZ, PT ;  /* 0x000000ff0200720c */ /* 0x000fe20003f05270 */
[----:B--2---:R-:W-:-:S12]  /*0ee0*/  IMAD R5, R12, R6, R5 ;  /* 0x000000060c057224 */ /* 0x004fd800078e0205 */
[----:B------:R-:W-:Y:S05]  /*0ef0*/  @P0 BRA `(.L_x_11) ;  /* 0xfffffffc00dc0947 */ /* 0x000fea000383ffff */
.L_x_1:
[----:B------:R-:W-:Y:S05]  /*0f00*/  BSYNC.RECONVERGENT B2 ;  /* 0x0000000000027941 */ /* 0x000fea0003800200 */
.L_x_0:
[----:B------:R-:W-:Y:S05]  /*0f10*/  WARPSYNC.ALL ;  /* 0x0000000000007948 */ /* 0x000fea0003800000 */
[----:B------:R-:W0:Y:S01]  /*0f20*/  S2UR UR5, SR_CgaCtaId ;  /* 0x00000000000579c3 */ /* 0x000e220000008800 */
[----:B------:R-:W-:Y:S01]  /*0f30*/  UMOV UR4, 0x400 ;  /* 0x0000040000047882 */ /* 0x000fe20000000000 */
[----:B------:R-:W-:Y:S01]  /*0f40*/  ISETP.NE.AND P0, PT, R3, RZ, PT ;  /* 0x000000ff0300720c */ /* 0x000fe20003f05270 */
[----:B0-----:R-:W-:-:S06]  /*0f50*/  ULEA UR4, UR5, UR4, 0x18 ;  /* 0x0000000405047291 */ /* 0x001fcc000f8ec0ff */
[----:B------:R-:W-:-:S05]  /*0f60*/  LEA R2, R3, UR4, 0x2 ;  /* 0x0000000403027c11 */ /* 0x000fca000f8e10ff */
[----:B------:R0:W-:Y:S01]  /*0f70*/  STS [R2], R5 ;  /* 0x0000000502007388 */ /* 0x0001e20000000800 */
[----:B------:R-:W-:Y:S06]  /*0f80*/  BAR.SYNC.DEFER_BLOCKING 0x0 ;  /* 0x0000000000007b1d */ /* 0x000fec0000010000 */
[----:B------:R-:W-:Y:S05]  /*0f90*/  @P0 EXIT ;  /* 0x000000000000094d */ /* 0x000fea0003800000 */
[----:B0-----:R-:W-:Y:S01]  /*0fa0*/  HFMA2 R5, -RZ, RZ, 0, 0 ;  /* 0x00000000ff057431 */ /* 0x001fe200000001ff */
[----:B------:R-:W-:-:S07]  /*0fb0*/  MOV R2, 0x40 ;  /* 0x0000004000027802 */ /* 0x000fce0000000f00 */
.L_x_12:
[----:B------:R-:W0:Y:S04]  /*0fc0*/  LDS.128 R24, [R2+UR4+-0x40] ;  /* 0xffffc00402187984 */ /* 0x000e280008000c00 */
[----:B------:R-:W1:Y:S04]  /*0fd0*/  LDS.128 R8, [R2+UR4+-0x30] ;  /* 0xffffd00402087984 */ /* 0x000e680008000c00 */
[----:B------:R-:W2:Y:S04]  /*0fe0*/  LDS.128 R12, [R2+UR4+-0x20] ;  /* 0xffffe004020c7984 */ /* 0x000ea80008000c00 */
[----:B------:R-:W3:Y:S04]  /*0ff0*/  LDS.128 R16, [R2+UR4+-0x10] ;  /* 0xfffff00402107984 */ /* 0x000ee80008000c00 */
[----:B------:R-:W4:Y:S01]  /*1000*/  LDS.128 R20, [R2+UR4] ;  /* 0x0000000402147984 */ /* 0x000f220008000c00 */
[----:B0-----:R-:W-:-:S03]  /*1010*/  IADD3 R24, PT, PT, R25, R24, R5 ;  /* 0x0000001819187210 */ /* 0x001fc60007ffe005 */
[----:B------:R-:W0:Y:S01]  /*1020*/  LDS.128 R4, [R2+UR4+0x10] ;  /* 0x0000100402047984 */ /* 0x000e220008000c00 */
[----:B------:R-:W-:-:S04]  /*1030*/  IADD3 R24, PT, PT, R27, R26, R24 ;  /* 0x0000001a1b187210 */ /* 0x000fc80007ffe018 */
[----:B-1----:R-:W-:Y:S02]  /*1040*/  IADD3 R8, PT, PT, R9, R8, R24 ;  /* 0x0000000809087210 */ /* 0x002fe40007ffe018 */
[----:B------:R-:W1:Y:S02]  /*1050*/  LDS.128 R24, [R2+UR4+0x20] ;  /* 0x0000200402187984 */ /* 0x000e640008000c00 */
[----:B------:R-:W-:-:S04]  /*1060*/  IADD3 R8, PT, PT, R11, R10, R8 ;  /* 0x0000000a0b087210 */ /* 0x000fc80007ffe008 */
[----:B--2---:R-:W-:Y:S02]  /*1070*/  IADD3 R12, PT, PT, R13, R12, R8 ;  /* 0x0000000c0d0c7210 */ /* 0x004fe40007ffe008 */
[----:B------:R2:W5:Y:S02]  /*1080*/  LDS.128 R8, [R2+UR4+0x30] ;  /* 0x0000300402087984 */ /* 0x0005640008000c00 */
[----:B------:R-:W-:-:S04]  /*1090*/  IADD3 R12, PT, PT, R15, R14, R12 ;  /* 0x0000000e0f0c7210 */ /* 0x000fc80007ffe00c */
[----:B---3--:R-:W-:Y:S02]  /*10a0*/  IADD3 R12, PT, PT, R17, R16, R12 ;  /* 0x00000010110c7210 */ /* 0x008fe40007ffe00c */
[----:B--2---:R-:W-:Y:S02]  /*10b0*/  IADD3 R2, PT, PT, R2, 0x80, RZ ;  /* 0x0000008002027810 */ /* 0x004fe40007ffe0ff */
[----:B------:R-:W-:Y:S02]  /*10c0*/  IADD3 R12, PT, PT, R19, R18, R12 ;  /* 0x00000012130c7210 */ /* 0x000fe40007ffe00c */
[----:B------:R-:W-:Y:S02]  /*10d0*/  ISETP.NE.AND P0, PT, R2, 0x440, PT ;  /* 0x000004400200780c */ /* 0x000fe40003f05270 */
[----:B----4-:R-:W-:-:S04]  /*10e0*/  IADD3 R12, PT, PT, R21, R20, R12 ;  /* 0x00000014150c7210 */ /* 0x010fc80007ffe00c */
[----:B------:R-:W-:-:S04]  /*10f0*/  IADD3 R12, PT, PT, R23, R22, R12 ;  /* 0x00000016170c7210 */ /* 0x000fc80007ffe00c */
[----:B0-----:R-:W-:-:S04]  /*1100*/  IADD3 R4, PT, PT, R5, R4, R12 ;  /* 0x0000000405047210 */ /* 0x001fc80007ffe00c */
[----:B------:R-:W-:-:S04]  /*1110*/  IADD3 R4, PT, PT, R7, R6, R4 ;  /* 0x0000000607047210 */ /* 0x000fc80007ffe004 */
[----:B-1----:R-:W-:-:S04]  /*1120*/  IADD3 R4, PT, PT, R25, R24, R4 ;  /* 0x0000001819047210 */ /* 0x002fc80007ffe004 */
[----:B------:R-:W-:-:S04]  /*1130*/  IADD3 R4, PT, PT, R27, R26, R4 ;  /* 0x0000001a1b047210 */ /* 0x000fc80007ffe004 */
[----:B-----5:R-:W-:-:S04]  /*1140*/  IADD3 R4, PT, PT, R9, R8, R4 ;  /* 0x0000000809047210 */ /* 0x020fc80007ffe004 */
[----:B------:R-:W-:Y:S01]  /*1150*/  IADD3 R5, PT, PT, R11, R10, R4 ;  /* 0x0000000a0b057210 */ /* 0x000fe20007ffe004 */
[----:B------:R-:W-:Y:S06]  /*1160*/  @P0 BRA `(.L_x_12) ;  /* 0xfffffffc00940947 */ /* 0x000fec000383ffff */
[----:B------:R-:W0:Y:S02]  /*1170*/  LDC.64 R2, c[0x0][0x390] ;  /* 0x0000e400ff027b82 */ /* 0x000e240000000a00 */
[----:B0-----:R-:W-:-:S05]  /*1180*/  IMAD.WIDE.U32 R2, R0, 0x4, R2 ;  /* 0x0000000400027825 */ /* 0x001fca00078e0002 */
[----:B------:R-:W-:Y:S01]  /*1190*/  STG.E desc[UR6][R2.64], R5 ;  /* 0x0000000502007986 */ /* 0x000fe2000c101906 */
[----:B------:R-:W-:Y:S05]  /*11a0*/  EXIT ;  /* 0x000000000000794d */ /* 0x000fea0003800000 */
.L_x_13:
[----:B------:R-:W-:-:S00]  /*11b0*/  BRA `(.L_x_13) ;  /* 0xfffffffc00fc7947 */ /* 0x000fc0000383ffff */
[----:B------:R-:W-:-:S00]  /*11c0*/  NOP ;  /* 0x0000000000007918 */ /* 0x000fc00000000000 */
        /* <DEDUP_REMOVED lines=11> */
.L_x_14:


//--------------------- .nv.shared._Z10kernel_dotPiS_S_ --------------------------
	.section	.nv.shared._Z10kernel_dotPiS_S_,"aw",@nobits
	.sectionflags	@""
	.align	4
.nv.shared._Z10kernel_dotPiS_S_:
	.zero		2048


//--------------------- .nv.shared.reserved.0     --------------------------
	.section	.nv.shared.reserved.0,"aw",@nobits
	.weak		__nv_reservedSMEM_offset_0_alias
	.size		__nv_reservedSMEM_offset_0_alias, 0, 64
	.other		__nv_reservedSMEM_offset_0_alias,@"STO_CUDA_RESERVED_SHARED STV_DEFAULT"
__nv_reservedSMEM_offset_0_alias:
	.zero		0
	.zero		64


//--------------------- .nv.constant0._Z10kernel_dotPiS_S_ --------------------------
	.section	.nv.constant0._Z10kernel_dotPiS_S_,"a",@progbits
	.sectionflags	@""
	.align	4
.nv.constant0._Z10kernel_dotPiS_S_:
	.zero		920


//--------------------- SYMBOLS --------------------------

	.type		.nv.reservedSmem.offset0,@object
	.size		.nv.reservedSmem.offset0,0x4
	.type		.nv.reservedSmem.cap,@object
	.size		.nv.reservedSmem.cap,0x4
